//
// Generated by NVIDIA NVVM Compiler
//
// Compiler Build ID: CL-36424714
// Cuda compilation tools, release 13.0, V13.0.88
// Based on NVVM 20.0.0
//

.version 9.0
.target sm_100
.address_size 64

	// .globl	_Z20rope_apply_qk_kernelIfEvPKT_S2_S2_S2_PS0_S3_iiii

.visible .entry _Z20rope_apply_qk_kernelIfEvPKT_S2_S2_S2_PS0_S3_iiii(
	.param .u64 .ptr .align 1 _Z20rope_apply_qk_kernelIfEvPKT_S2_S2_S2_PS0_S3_iiii_param_0,
	.param .u64 .ptr .align 1 _Z20rope_apply_qk_kernelIfEvPKT_S2_S2_S2_PS0_S3_iiii_param_1,
	.param .u64 .ptr .align 1 _Z20rope_apply_qk_kernelIfEvPKT_S2_S2_S2_PS0_S3_iiii_param_2,
	.param .u64 .ptr .align 1 _Z20rope_apply_qk_kernelIfEvPKT_S2_S2_S2_PS0_S3_iiii_param_3,
	.param .u64 .ptr .align 1 _Z20rope_apply_qk_kernelIfEvPKT_S2_S2_S2_PS0_S3_iiii_param_4,
	.param .u64 .ptr .align 1 _Z20rope_apply_qk_kernelIfEvPKT_S2_S2_S2_PS0_S3_iiii_param_5,
	.param .u32 _Z20rope_apply_qk_kernelIfEvPKT_S2_S2_S2_PS0_S3_iiii_param_6,
	.param .u32 _Z20rope_apply_qk_kernelIfEvPKT_S2_S2_S2_PS0_S3_iiii_param_7,
	.param .u32 _Z20rope_apply_qk_kernelIfEvPKT_S2_S2_S2_PS0_S3_iiii_param_8,
	.param .u32 _Z20rope_apply_qk_kernelIfEvPKT_S2_S2_S2_PS0_S3_iiii_param_9
)
{
	.reg .pred 	%p<6>;
	.reg .b32 	%r<18>;
	.reg .b32 	%f<19>;
	.reg .b64 	%rd<22>;

	ld.param.u64 	%rd2, [_Z20rope_apply_qk_kernelIfEvPKT_S2_S2_S2_PS0_S3_iiii_param_1];
	ld.param.u64 	%rd3, [_Z20rope_apply_qk_kernelIfEvPKT_S2_S2_S2_PS0_S3_iiii_param_2];
	ld.param.u64 	%rd4, [_Z20rope_apply_qk_kernelIfEvPKT_S2_S2_S2_PS0_S3_iiii_param_3];
	ld.param.u64 	%rd5, [_Z20rope_apply_qk_kernelIfEvPKT_S2_S2_S2_PS0_S3_iiii_param_4];
	ld.param.u64 	%rd6, [_Z20rope_apply_qk_kernelIfEvPKT_S2_S2_S2_PS0_S3_iiii_param_5];
	ld.param.u32 	%r6, [_Z20rope_apply_qk_kernelIfEvPKT_S2_S2_S2_PS0_S3_iiii_param_6];
	ld.param.u32 	%r7, [_Z20rope_apply_qk_kernelIfEvPKT_S2_S2_S2_PS0_S3_iiii_param_7];
	ld.param.u32 	%r4, [_Z20rope_apply_qk_kernelIfEvPKT_S2_S2_S2_PS0_S3_iiii_param_8];
	ld.param.u32 	%r8, [_Z20rope_apply_qk_kernelIfEvPKT_S2_S2_S2_PS0_S3_iiii_param_9];
	mov.u32 	%r9, %ctaid.y;
	mov.u32 	%r2, %ctaid.x;
	mov.u32 	%r10, %tid.x;
	shl.b32 	%r3, %r10, 1;
	setp.ge.s32 	%p1, %r2, %r4;
	mul.lo.s32 	%r12, %r7, %r6;
	setp.ge.s32 	%p2, %r9, %r12;
	or.pred  	%p3, %p1, %p2;
	or.b32  	%r14, %r3, 1;
	setp.ge.s32 	%p4, %r14, %r8;
	or.pred  	%p5, %p3, %p4;
	@%p5 bra 	$L__BB0_2;
	ld.param.u64 	%rd21, [_Z20rope_apply_qk_kernelIfEvPKT_S2_S2_S2_PS0_S3_iiii_param_0];
	cvta.to.global.u64 	%rd7, %rd21;
	cvta.to.global.u64 	%rd8, %rd2;
	cvta.to.global.u64 	%rd9, %rd3;
	cvta.to.global.u64 	%rd10, %rd4;
	cvta.to.global.u64 	%rd11, %rd5;
	cvta.to.global.u64 	%rd12, %rd6;
	mad.lo.s32 	%r15, %r4, %r9, %r2;
	mad.lo.s32 	%r16, %r15, %r8, %r3;
	mul.wide.u32 	%rd13, %r16, 4;
	add.s64 	%rd14, %rd7, %rd13;
	ld.global.nc.f32 	%f1, [%rd14];
	ld.global.nc.f32 	%f2, [%rd14+4];
	add.s64 	%rd15, %rd8, %rd13;
	ld.global.nc.f32 	%f3, [%rd15];
	ld.global.nc.f32 	%f4, [%rd15+4];
	mad.lo.s32 	%r17, %r8, %r2, %r3;
	mul.wide.u32 	%rd16, %r17, 4;
	add.s64 	%rd17, %rd9, %rd16;
	ld.global.nc.f32 	%f5, [%rd17];
	ld.global.nc.f32 	%f6, [%rd17+4];
	add.s64 	%rd18, %rd10, %rd16;
	ld.global.nc.f32 	%f7, [%rd18];
	ld.global.nc.f32 	%f8, [%rd18+4];
	mul.f32 	%f9, %f1, %f5;
	mul.f32 	%f10, %f2, %f7;
	sub.f32 	%f11, %f9, %f10;
	mul.f32 	%f12, %f1, %f8;
	fma.rn.f32 	%f13, %f2, %f6, %f12;
	mul.f32 	%f14, %f3, %f5;
	mul.f32 	%f15, %f4, %f7;
	sub.f32 	%f16, %f14, %f15;
	mul.f32 	%f17, %f3, %f8;
	fma.rn.f32 	%f18, %f4, %f6, %f17;
	add.s64 	%rd19, %rd11, %rd13;
	st.global.f32 	[%rd19], %f11;
	st.global.f32 	[%rd19+4], %f13;
	add.s64 	%rd20, %rd12, %rd13;
	st.global.f32 	[%rd20], %f16;
	st.global.f32 	[%rd20+4], %f18;
$L__BB0_2:
	ret;

}
	// .globl	_Z20rope_apply_qk_kernelI6__halfEvPKT_S3_S3_S3_PS1_S4_iiii
.visible .entry _Z20rope_apply_qk_kernelI6__halfEvPKT_S3_S3_S3_PS1_S4_iiii(
	.param .u64 .ptr .align 1 _Z20rope_apply_qk_kernelI6__halfEvPKT_S3_S3_S3_PS1_S4_iiii_param_0,
	.param .u64 .ptr .align 1 _Z20rope_apply_qk_kernelI6__halfEvPKT_S3_S3_S3_PS1_S4_iiii_param_1,
	.param .u64 .ptr .align 1 _Z20rope_apply_qk_kernelI6__halfEvPKT_S3_S3_S3_PS1_S4_iiii_param_2,
	.param .u64 .ptr .align 1 _Z20rope_apply_qk_kernelI6__halfEvPKT_S3_S3_S3_PS1_S4_iiii_param_3,
	.param .u64 .ptr .align 1 _Z20rope_apply_qk_kernelI6__halfEvPKT_S3_S3_S3_PS1_S4_iiii_param_4,
	.param .u64 .ptr .align 1 _Z20rope_apply_qk_kernelI6__halfEvPKT_S3_S3_S3_PS1_S4_iiii_param_5,
	.param .u32 _Z20rope_apply_qk_kernelI6__halfEvPKT_S3_S3_S3_PS1_S4_iiii_param_6,
	.param .u32 _Z20rope_apply_qk_kernelI6__halfEvPKT_S3_S3_S3_PS1_S4_iiii_param_7,
	.param .u32 _Z20rope_apply_qk_kernelI6__halfEvPKT_S3_S3_S3_PS1_S4_iiii_param_8,
	.param .u32 _Z20rope_apply_qk_kernelI6__halfEvPKT_S3_S3_S3_PS1_S4_iiii_param_9
)
{
	.reg .pred 	%p<6>;
	.reg .b16 	%rs<13>;
	.reg .b32 	%r<18>;
	.reg .b32 	%f<19>;
	.reg .b64 	%rd<22>;

	ld.param.u64 	%rd2, [_Z20rope_apply_qk_kernelI6__halfEvPKT_S3_S3_S3_PS1_S4_iiii_param_1];
	ld.param.u64 	%rd3, [_Z20rope_apply_qk_kernelI6__halfEvPKT_S3_S3_S3_PS1_S4_iiii_param_2];
	ld.param.u64 	%rd4, [_Z20rope_apply_qk_kernelI6__halfEvPKT_S3_S3_S3_PS1_S4_iiii_param_3];
	ld.param.u64 	%rd5, [_Z20rope_apply_qk_kernelI6__halfEvPKT_S3_S3_S3_PS1_S4_iiii_param_4];
	ld.param.u64 	%rd6, [_Z20rope_apply_qk_kernelI6__halfEvPKT_S3_S3_S3_PS1_S4_iiii_param_5];
	ld.param.u32 	%r6, [_Z20rope_apply_qk_kernelI6__halfEvPKT_S3_S3_S3_PS1_S4_iiii_param_6];
	ld.param.u32 	%r7, [_Z20rope_apply_qk_kernelI6__halfEvPKT_S3_S3_S3_PS1_S4_iiii_param_7];
	ld.param.u32 	%r4, [_Z20rope_apply_qk_kernelI6__halfEvPKT_S3_S3_S3_PS1_S4_iiii_param_8];
	ld.param.u32 	%r8, [_Z20rope_apply_qk_kernelI6__halfEvPKT_S3_S3_S3_PS1_S4_iiii_param_9];
	mov.u32 	%r9, %ctaid.y;
	mov.u32 	%r2, %ctaid.x;
	mov.u32 	%r10, %tid.x;
	shl.b32 	%r3, %r10, 1;
	setp.ge.s32 	%p1, %r2, %r4;
	mul.lo.s32 	%r12, %r7, %r6;
	setp.ge.s32 	%p2, %r9, %r12;
	or.pred  	%p3, %p1, %p2;
	or.b32  	%r14, %r3, 1;
	setp.ge.s32 	%p4, %r14, %r8;
	or.pred  	%p5, %p3, %p4;
	@%p5 bra 	$L__BB1_2;
	ld.param.u64 	%rd21, [_Z20rope_apply_qk_kernelI6__halfEvPKT_S3_S3_S3_PS1_S4_iiii_param_0];
	cvta.to.global.u64 	%rd7, %rd21;
	cvta.to.global.u64 	%rd8, %rd2;
	cvta.to.global.u64 	%rd9, %rd3;
	cvta.to.global.u64 	%rd10, %rd4;
	cvta.to.global.u64 	%rd11, %rd5;
	cvta.to.global.u64 	%rd12, %rd6;
	mad.lo.s32 	%r15, %r4, %r9, %r2;
	mad.lo.s32 	%r16, %r15, %r8, %r3;
	mul.wide.u32 	%rd13, %r16, 2;
	add.s64 	%rd14, %rd7, %rd13;
	ld.global.nc.u16 	%rs1, [%rd14];
	// begin inline asm
	{  cvt.f32.f16 %f1, %rs1;}

	// end inline asm
	ld.global.nc.u16 	%rs2, [%rd14+2];
	// begin inline asm
	{  cvt.f32.f16 %f2, %rs2;}

	// end inline asm
	add.s64 	%rd15, %rd8, %rd13;
	ld.global.nc.u16 	%rs3, [%rd15];
	// begin inline asm
	{  cvt.f32.f16 %f3, %rs3;}

	// end inline asm
	ld.global.nc.u16 	%rs4, [%rd15+2];
	// begin inline asm
	{  cvt.f32.f16 %f4, %rs4;}

	// end inline asm
	mad.lo.s32 	%r17, %r8, %r2, %r3;
	mul.wide.u32 	%rd16, %r17, 2;
	add.s64 	%rd17, %rd9, %rd16;
	ld.global.nc.u16 	%rs5, [%rd17];
	// begin inline asm
	{  cvt.f32.f16 %f5, %rs5;}

	// end inline asm
	ld.global.nc.u16 	%rs6, [%rd17+2];
	// begin inline asm
	{  cvt.f32.f16 %f6, %rs6;}

	// end inline asm
	add.s64 	%rd18, %rd10, %rd16;
	ld.global.nc.u16 	%rs7, [%rd18];
	// begin inline asm
	{  cvt.f32.f16 %f7, %rs7;}

	// end inline asm
	ld.global.nc.u16 	%rs8, [%rd18+2];
	// begin inline asm
	{  cvt.f32.f16 %f8, %rs8;}

	// end inline asm
	mul.f32 	%f13, %f1, %f5;
	mul.f32 	%f14, %f2, %f7;
	sub.f32 	%f9, %f13, %f14;
	mul.f32 	%f15, %f1, %f8;
	fma.rn.f32 	%f10, %f2, %f6, %f15;
	mul.f32 	%f16, %f3, %f5;
	mul.f32 	%f17, %f4, %f7;
	sub.f32 	%f11, %f16, %f17;
	mul.f32 	%f18, %f3, %f8;
	fma.rn.f32 	%f12, %f4, %f6, %f18;
	// begin inline asm
	{  cvt.rn.f16.f32 %rs9, %f9;}

	// end inline asm
	add.s64 	%rd19, %rd11, %rd13;
	st.global.u16 	[%rd19], %rs9;
	// begin inline asm
	{  cvt.rn.f16.f32 %rs10, %f10;}

	// end inline asm
	st.global.u16 	[%rd19+2], %rs10;
	// begin inline asm
	{  cvt.rn.f16.f32 %rs11, %f11;}

	// end inline asm
	add.s64 	%rd20, %rd12, %rd13;
	st.global.u16 	[%rd20], %rs11;
	// begin inline asm
	{  cvt.rn.f16.f32 %rs12, %f12;}

	// end inline asm
	st.global.u16 	[%rd20+2], %rs12;
$L__BB1_2:
	ret;

}


// ===== COMPILED SASS (sm_100) =====

	.target	sm_100

	.elftype	@"ET_EXEC"


//--------------------- .note.nv.tkinfo           --------------------------
	.section	.note.nv.tkinfo,"",@"SHT_NOTE"
	.sectionflags	@"SHF_NOTE_NV_TKINFO"
	.tkinfo
        /*0018*/ 	.word	0x00000002
        /*0030*/ 	.string	""
        /*0030*/ 	.string	"ptxas"
        /*0030*/ 	.string	"Cuda compilation tools, release 13.0, V13.0.88"
        /*0030*/ 	.string	"Build cuda_13.0.r13.0/compiler.36424714_0"
        /*0030*/ 	.string	"-arch sm_100 -m 64 "



//--------------------- .note.nv.cuinfo           --------------------------
	.section	.note.nv.cuinfo,"",@"SHT_NOTE"
	.sectionflags	@"SHF_NOTE_NV_CUINFO"
        /*0018*/ 	.short	0x0002
        /*001a*/ 	.short	0x0064
        /*001c*/ 	.short	0x0082
	.zero		2


//--------------------- .nv.info                  --------------------------
	.section	.nv.info,"",@"SHT_CUDA_INFO"
	.align	4


	//----- nvinfo : EIATTR_REGCOUNT
	.align		4
        /*0000*/ 	.byte	0x04, 0x2f
        /*0002*/ 	.short	(.L_1 - .L_0)
	.align		4
.L_0:
        /*0004*/ 	.word	index@(_Z20rope_apply_qk_kernelIfEvPKT_S2_S2_S2_PS0_S3_iiii)
        /*0008*/ 	.word	0x0000001a


	//----- nvinfo : EIATTR_FRAME_SIZE
	.align		4
.L_1:
        /*000c*/ 	.byte	0x04, 0x11
        /*000e*/ 	.short	(.L_3 - .L_2)
	.align		4
.L_2:
        /*0010*/ 	.word	index@(_Z20rope_apply_qk_kernelIfEvPKT_S2_S2_S2_PS0_S3_iiii)
        /*0014*/ 	.word	0x00000000


	//----- nvinfo : EIATTR_REGCOUNT
	.align		4
.L_3:
        /*0018*/ 	.byte	0x04, 0x2f
        /*001a*/ 	.short	(.L_5 - .L_4)
	.align		4
.L_4:
        /*001c*/ 	.word	index@(_Z20rope_apply_qk_kernelI6__halfEvPKT_S3_S3_S3_PS1_S4_iiii)
        /*0020*/ 	.word	0x00000019


	//----- nvinfo : EIATTR_FRAME_SIZE
	.align		4
.L_5:
        /*0024*/ 	.byte	0x04, 0x11
        /*0026*/ 	.short	(.L_7 - .L_6)
	.align		4
.L_6:
        /*0028*/ 	.word	index@(_Z20rope_apply_qk_kernelI6__halfEvPKT_S3_S3_S3_PS1_S4_iiii)
        /*002c*/ 	.word	0x00000000


	//----- nvinfo : EIATTR_MIN_STACK_SIZE
	.align		4
.L_7:
        /*0030*/ 	.byte	0x04, 0x12
        /*0032*/ 	.short	(.L_9 - .L_8)
	.align		4
.L_8:
        /*0034*/ 	.word	index@(_Z20rope_apply_qk_kernelI6__halfEvPKT_S3_S3_S3_PS1_S4_iiii)
        /*0038*/ 	.word	0x00000000


	//----- nvinfo : EIATTR_MIN_STACK_SIZE
	.align		4
.L_9:
        /*003c*/ 	.byte	0x04, 0x12
        /*003e*/ 	.short	(.L_11 - .L_10)
	.align		4
.L_10:
        /*0040*/ 	.word	index@(_Z20rope_apply_qk_kernelIfEvPKT_S2_S2_S2_PS0_S3_iiii)
        /*0044*/ 	.word	0x00000000
.L_11:


//--------------------- .nv.compat                --------------------------
	.section	.nv.compat,"",@"SHT_CUDA_COMPAT_INFO"
	.align	4
        /*0000*/ 	.byte	0x02, 0x09, 0x00, 0x00, 0x02, 0x02, 0x01, 0x00, 0x02, 0x05, 0x05, 0x00, 0x03, 0x07, 0x01, 0x01
        /*0010*/ 	.byte	0x02, 0x03, 0x00, 0x00, 0x02, 0x06, 0x01, 0x00, 0x04, 0x0b, 0x08, 0x00, 0x09, 0x00, 0x00, 0x00
        /*0020*/ 	.byte	0x00, 0x00, 0x00, 0x00


//--------------------- .nv.info._Z20rope_apply_qk_kernelI6__halfEvPKT_S3_S3_S3_PS1_S4_iiii --------------------------
	.section	.nv.info._Z20rope_apply_qk_kernelI6__halfEvPKT_S3_S3_S3_PS1_S4_iiii,"",@"SHT_CUDA_INFO"
	.sectionflags	@""
	.align	4


	//----- nvinfo : EIATTR_CUDA_API_VERSION
	.align		4
        /*0000*/ 	.byte	0x04, 0x37
        /*0002*/ 	.short	(.L_13 - .L_12)
.L_12:
        /*0004*/ 	.word	0x00000082


	//----- nvinfo : EIATTR_KPARAM_INFO
	.align		4
.L_13:
        /*0008*/ 	.byte	0x04, 0x17
        /*000a*/ 	.short	(.L_15 - .L_14)
.L_14:
        /*000c*/ 	.word	0x00000000
        /*0010*/ 	.short	0x0009
        /*0012*/ 	.short	0x003c
        /*0014*/ 	.byte	0x00, 0xf0, 0x11, 0x00


	//----- nvinfo : EIATTR_KPARAM_INFO
	.align		4
.L_15:
        /*0018*/ 	.byte	0x04, 0x17
        /*001a*/ 	.short	(.L_17 - .L_16)
.L_16:
        /*001c*/ 	.word	0x00000000
        /*0020*/ 	.short	0x0008
        /*0022*/ 	.short	0x0038
        /*0024*/ 	.byte	0x00, 0xf0, 0x11, 0x00


	//----- nvinfo : EIATTR_KPARAM_INFO
	.align		4
.L_17:
        /*0028*/ 	.byte	0x04, 0x17
        /*002a*/ 	.short	(.L_19 - .L_18)
.L_18:
        /*002c*/ 	.word	0x00000000
        /*0030*/ 	.short	0x0007
        /*0032*/ 	.short	0x0034
        /*0034*/ 	.byte	0x00, 0xf0, 0x11, 0x00


	//----- nvinfo : EIATTR_KPARAM_INFO
	.align		4
.L_19:
        /*0038*/ 	.byte	0x04, 0x17
        /*003a*/ 	.short	(.L_21 - .L_20)
.L_20:
        /*003c*/ 	.word	0x00000000
        /*0040*/ 	.short	0x0006
        /*0042*/ 	.short	0x0030
        /*0044*/ 	.byte	0x00, 0xf0, 0x11, 0x00


	//----- nvinfo : EIATTR_KPARAM_INFO
	.align		4
.L_21:
        /*0048*/ 	.byte	0x04, 0x17
        /*004a*/ 	.short	(.L_23 - .L_22)
.L_22:
        /*004c*/ 	.word	0x00000000
        /*0050*/ 	.short	0x0005
        /*0052*/ 	.short	0x0028
        /*0054*/ 	.byte	0x00, 0xf5, 0x21, 0x00


	//----- nvinfo : EIATTR_KPARAM_INFO
	.align		4
.L_23:
        /*0058*/ 	.byte	0x04, 0x17
        /*005a*/ 	.short	(.L_25 - .L_24)
.L_24:
        /*005c*/ 	.word	0x00000000
        /*0060*/ 	.short	0x0004
        /*0062*/ 	.short	0x0020
        /*0064*/ 	.byte	0x00, 0xf5, 0x21, 0x00


	//----- nvinfo : EIATTR_KPARAM_INFO
	.align		4
.L_25:
        /*0068*/ 	.byte	0x04, 0x17
        /*006a*/ 	.short	(.L_27 - .L_26)
.L_26:
        /*006c*/ 	.word	0x00000000
        /*0070*/ 	.short	0x0003
        /*0072*/ 	.short	0x0018
        /*0074*/ 	.byte	0x00, 0xf5, 0x21, 0x00


	//----- nvinfo : EIATTR_KPARAM_INFO
	.align		4
.L_27:
        /*0078*/ 	.byte	0x04, 0x17
        /*007a*/ 	.short	(.L_29 - .L_28)
.L_28:
        /*007c*/ 	.word	0x00000000
        /*0080*/ 	.short	0x0002
        /*0082*/ 	.short	0x0010
        /*0084*/ 	.byte	0x00, 0xf5, 0x21, 0x00


	//----- nvinfo : EIATTR_KPARAM_INFO
	.align		4
.L_29:
        /*0088*/ 	.byte	0x04, 0x17
        /*008a*/ 	.short	(.L_31 - .L_30)
.L_30:
        /*008c*/ 	.word	0x00000000
        /*0090*/ 	.short	0x0001
        /*0092*/ 	.short	0x0008
        /*0094*/ 	.byte	0x00, 0xf5, 0x21, 0x00


	//----- nvinfo : EIATTR_KPARAM_INFO
	.align		4
.L_31:
        /*0098*/ 	.byte	0x04, 0x17
        /*009a*/ 	.short	(.L_33 - .L_32)
.L_32:
        /*009c*/ 	.word	0x00000000
        /*00a0*/ 	.short	0x0000
        /*00a2*/ 	.short	0x0000
        /*00a4*/ 	.byte	0x00, 0xf5, 0x21, 0x00


	//----- nvinfo : EIATTR_SPARSE_MMA_MASK
	.align		4
.L_33:
        /*00a8*/ 	.byte	0x03, 0x50
        /*00aa*/ 	.short	0x0000


	//----- nvinfo : EIATTR_MAXREG_COUNT
	.align		4
        /*00ac*/ 	.byte	0x03, 0x1b
        /*00ae*/ 	.short	0x00ff


	//----- nvinfo : EIATTR_MERCURY_ISA_VERSION
	.align		4
        /*00b0*/ 	.byte	0x03, 0x5f
        /*00b2*/ 	.short	0x0101


	//----- nvinfo : EIATTR_VRC_CTA_INIT_COUNT
	.align		4
        /*00b4*/ 	.byte	0x02, 0x4a
	.zero		1
	.zero		1


	//----- nvinfo : EIATTR_EXIT_INSTR_OFFSETS
	.align		4
        /*00b8*/ 	.byte	0x04, 0x1c
        /*00ba*/ 	.short	(.L_35 - .L_34)


	//   ....[0]....
.L_34:
        /*00bc*/ 	.word	0x000000c0


	//   ....[1]....
        /*00c0*/ 	.word	0x000003d0


	//----- nvinfo : EIATTR_CBANK_PARAM_SIZE
	.align		4
.L_35:
        /*00c4*/ 	.byte	0x03, 0x19
        /*00c6*/ 	.short	0x0040


	//----- nvinfo : EIATTR_PARAM_CBANK
	.align		4
        /*00c8*/ 	.byte	0x04, 0x0a
        /*00ca*/ 	.short	(.L_37 - .L_36)
	.align		4
.L_36:
        /*00cc*/ 	.word	index@(.nv.constant0._Z20rope_apply_qk_kernelI6__halfEvPKT_S3_S3_S3_PS1_S4_iiii)
        /*00d0*/ 	.short	0x0380
        /*00d2*/ 	.short	0x0040


	//----- nvinfo : EIATTR_SW_WAR
	.align		4
.L_37:
        /*00d4*/ 	.byte	0x04, 0x36
        /*00d6*/ 	.short	(.L_39 - .L_38)
.L_38:
        /*00d8*/ 	.word	0x00000008
.L_39:


//--------------------- .nv.info._Z20rope_apply_qk_kernelIfEvPKT_S2_S2_S2_PS0_S3_iiii --------------------------
	.section	.nv.info._Z20rope_apply_qk_kernelIfEvPKT_S2_S2_S2_PS0_S3_iiii,"",@"SHT_CUDA_INFO"
	.sectionflags	@""
	.align	4


	//----- nvinfo : EIATTR_CUDA_API_VERSION
	.align		4
        /*0000*/ 	.byte	0x04, 0x37
        /*0002*/ 	.short	(.L_41 - .L_40)
.L_40:
        /*0004*/ 	.word	0x00000082


	//----- nvinfo : EIATTR_KPARAM_INFO
	.align		4
.L_41:
        /*0008*/ 	.byte	0x04, 0x17
        /*000a*/ 	.short	(.L_43 - .L_42)
.L_42:
        /*000c*/ 	.word	0x00000000
        /*0010*/ 	.short	0x0009
        /*0012*/ 	.short	0x003c
        /*0014*/ 	.byte	0x00, 0xf0, 0x11, 0x00


	//----- nvinfo : EIATTR_KPARAM_INFO
	.align		4
.L_43:
        /*0018*/ 	.byte	0x04, 0x17
        /*001a*/ 	.short	(.L_45 - .L_44)
.L_44:
        /*001c*/ 	.word	0x00000000
        /*0020*/ 	.short	0x0008
        /*0022*/ 	.short	0x0038
        /*0024*/ 	.byte	0x00, 0xf0, 0x11, 0x00


	//----- nvinfo : EIATTR_KPARAM_INFO
	.align		4
.L_45:
        /*0028*/ 	.byte	0x04, 0x17
        /*002a*/ 	.short	(.L_47 - .L_46)
.L_46:
        /*002c*/ 	.word	0x00000000
        /*0030*/ 	.short	0x0007
        /*0032*/ 	.short	0x0034
        /*0034*/ 	.byte	0x00, 0xf0, 0x11, 0x00


	//----- nvinfo : EIATTR_KPARAM_INFO
	.align		4
.L_47:
        /*0038*/ 	.byte	0x04, 0x17
        /*003a*/ 	.short	(.L_49 - .L_48)
.L_48:
        /*003c*/ 	.word	0x00000000
        /*0040*/ 	.short	0x0006
        /*0042*/ 	.short	0x0030
        /*0044*/ 	.byte	0x00, 0xf0, 0x11, 0x00


	//----- nvinfo : EIATTR_KPARAM_INFO
	.align		4
.L_49:
        /*0048*/ 	.byte	0x04, 0x17
        /*004a*/ 	.short	(.L_51 - .L_50)
.L_50:
        /*004c*/ 	.word	0x00000000
        /*0050*/ 	.short	0x0005
        /*0052*/ 	.short	0x0028
        /*0054*/ 	.byte	0x00, 0xf5, 0x21, 0x00


	//----- nvinfo : EIATTR_KPARAM_INFO
	.align		4
.L_51:
        /*0058*/ 	.byte	0x04, 0x17
        /*005a*/ 	.short	(.L_53 - .L_52)
.L_52:
        /*005c*/ 	.word	0x00000000
        /*0060*/ 	.short	0x0004
        /*0062*/ 	.short	0x0020
        /*0064*/ 	.byte	0x00, 0xf5, 0x21, 0x00


	//----- nvinfo : EIATTR_KPARAM_INFO
	.align		4
.L_53:
        /*0068*/ 	.byte	0x04, 0x17
        /*006a*/ 	.short	(.L_55 - .L_54)
.L_54:
        /*006c*/ 	.word	0x00000000
        /*0070*/ 	.short	0x0003
        /*0072*/ 	.short	0x0018
        /*0074*/ 	.byte	0x00, 0xf5, 0x21, 0x00


	//----- nvinfo : EIATTR_KPARAM_INFO
	.align		4
.L_55:
        /*0078*/ 	.byte	0x04, 0x17
        /*007a*/ 	.short	(.L_57 - .L_56)
.L_56:
        /*007c*/ 	.word	0x00000000
        /*0080*/ 	.short	0x0002
        /*0082*/ 	.short	0x0010
        /*0084*/ 	.byte	0x00, 0xf5, 0x21, 0x00


	//----- nvinfo : EIATTR_KPARAM_INFO
	.align		4
.L_57:
        /*0088*/ 	.byte	0x04, 0x17
        /*008a*/ 	.short	(.L_59 - .L_58)
.L_58:
        /*008c*/ 	.word	0x00000000
        /*0090*/ 	.short	0x0001
        /*0092*/ 	.short	0x0008
        /*0094*/ 	.byte	0x00, 0xf5, 0x21, 0x00


	//----- nvinfo : EIATTR_KPARAM_INFO
	.align		4
.L_59:
        /*0098*/ 	.byte	0x04, 0x17
        /*009a*/ 	.short	(.L_61 - .L_60)
.L_60:
        /*009c*/ 	.word	0x00000000
        /*00a0*/ 	.short	0x0000
        /*00a2*/ 	.short	0x0000
        /*00a4*/ 	.byte	0x00, 0xf5, 0x21, 0x00


	//----- nvinfo : EIATTR_SPARSE_MMA_MASK
	.align		4
.L_61:
        /*00a8*/ 	.byte	0x03, 0x50
        /*00aa*/ 	.short	0x0000


	//----- nvinfo : EIATTR_MAXREG_COUNT
	.align		4
        /*00ac*/ 	.byte	0x03, 0x1b
        /*00ae*/ 	.short	0x00ff


	//----- nvinfo : EIATTR_MERCURY_ISA_VERSION
	.align		4
        /*00b0*/ 	.byte	0x03, 0x5f
        /*00b2*/ 	.short	0x0101


	//----- nvinfo : EIATTR_VRC_CTA_INIT_COUNT
	.align		4
        /*00b4*/ 	.byte	0x02, 0x4a
	.zero		1
	.zero		1


	//----- nvinfo : EIATTR_EXIT_INSTR_OFFSETS
	.align		4
        /*00b8*/ 	.byte	0x04, 0x1c
        /*00ba*/ 	.short	(.L_63 - .L_62)


	//   ....[0]....
.L_62:
        /*00bc*/ 	.word	0x000000c0


	//   ....[1]....
        /*00c0*/ 	.word	0x00000310


	//----- nvinfo : EIATTR_CBANK_PARAM_SIZE
	.align		4
.L_63:
        /*00c4*/ 	.byte	0x03, 0x19
        /*00c6*/ 	.short	0x0040


	//----- nvinfo : EIATTR_PARAM_CBANK
	.align		4
        /*00c8*/ 	.byte	0x04, 0x0a
        /*00ca*/ 	.short	(.L_65 - .L_64)
	.align		4
.L_64:
        /*00cc*/ 	.word	index@(.nv.constant0._Z20rope_apply_qk_kernelIfEvPKT_S2_S2_S2_PS0_S3_iiii)
        /*00d0*/ 	.short	0x0380
        /*00d2*/ 	.short	0x0040


	//----- nvinfo : EIATTR_SW_WAR
	.align		4
.L_65:
        /*00d4*/ 	.byte	0x04, 0x36
        /*00d6*/ 	.short	(.L_67 - .L_66)
.L_66:
        /*00d8*/ 	.word	0x00000008
.L_67:


//--------------------- .nv.callgraph             --------------------------
	.section	.nv.callgraph,"",@"SHT_CUDA_CALLGRAPH"
	.align	4
	.sectionentsize	8
	.align		4
        /*0000*/ 	.word	0x00000000
	.align		4
        /*0004*/ 	.word	0xffffffff
	.align		4
        /*0008*/ 	.word	0x00000000
	.align		4
        /*000c*/ 	.word	0xfffffffe
	.align		4
        /*0010*/ 	.word	0x00000000
	.align		4
        /*0014*/ 	.word	0xfffffffd
	.align		4
        /*0018*/ 	.word	0x00000000
	.align		4
        /*001c*/ 	.word	0xfffffffc


//--------------------- .text._Z20rope_apply_qk_kernelI6__halfEvPKT_S3_S3_S3_PS1_S4_iiii --------------------------
	.section	.text._Z20rope_apply_qk_kernelI6__halfEvPKT_S3_S3_S3_PS1_S4_iiii,"ax",@progbits
	.align	128
        .global         _Z20rope_apply_qk_kernelI6__halfEvPKT_S3_S3_S3_PS1_S4_iiii
        .type           _Z20rope_apply_qk_kernelI6__halfEvPKT_S3_S3_S3_PS1_S4_iiii,@function
        .size           _Z20rope_apply_qk_kernelI6__halfEvPKT_S3_S3_S3_PS1_S4_iiii,(.L_x_2 - _Z20rope_apply_qk_kernelI6__halfEvPKT_S3_S3_S3_PS1_S4_iiii)
        .other          _Z20rope_apply_qk_kernelI6__halfEvPKT_S3_S3_S3_PS1_S4_iiii,@"STO_CUDA_ENTRY STV_DEFAULT"
_Z20rope_apply_qk_kernelI6__halfEvPKT_S3_S3_S3_PS1_S4_iiii:
.text._Z20rope_apply_qk_kernelI6__halfEvPKT_S3_S3_S3_PS1_S4_iiii:
[----:B------:R-:W-:Y:S01]  /*0000*/  LDC R1, c[0x0][0x37c] ;  /* 0x0000df00ff017b82 */ /* 0x000fe20000000800 */
[----:B------:R-:W0:Y:S07]  /*0010*/  S2R R0, SR_TID.X ;  /* 0x0000000000007919 */ /* 0x000e2e0000002100 */
[----:B------:R-:W1:Y:S01]  /*0020*/  LDC.64 R4, c[0x0][0x3b0] ;  /* 0x0000ec00ff047b82 */ /* 0x000e620000000a00 */
[----:B------:R-:W2:Y:S07]  /*0030*/  S2R R3, SR_CTAID.X ;  /* 0x0000000000037919 */ /* 0x000eae0000002500 */
[----:B------:R-:W3:Y:S08]  /*0040*/  S2UR UR6, SR_CTAID.Y ;  /* 0x00000000000679c3 */ /* 0x000ef00000002600 */
[----:B------:R-:W2:Y:S01]  /*0050*/  LDC.64 R14, c[0x0][0x3b8] ;  /* 0x0000ee00ff0e7b82 */ /* 0x000ea20000000a00 */
[----:B-1----:R-:W-:Y:S01]  /*0060*/  IMAD R2, R5, R4, RZ ;  /* 0x0000000405027224 */ /* 0x002fe200078e02ff */
[----:B0-----:R-:W-:-:S04]  /*0070*/  SHF.L.U32 R0, R0, 0x1, RZ ;  /* 0x0000000100007819 */ /* 0x001fc800000006ff */
[----:B---3--:R-:W-:Y:S02]  /*0080*/  ISETP.LE.AND P0, PT, R2, UR6, PT ;  /* 0x0000000602007c0c */ /* 0x008fe4000bf03270 */
[----:B------:R-:W-:Y:S02]  /*0090*/  IADD3 R2, PT, PT, R0, 0x1, RZ ;  /* 0x0000000100027810 */ /* 0x000fe40007ffe0ff */
[----:B--2---:R-:W-:-:S04]  /*00a0*/  ISETP.GE.OR P0, PT, R3, R14, P0 ;  /* 0x0000000e0300720c */ /* 0x004fc80000706670 */
[----:B------:R-:W-:-:S13]  /*00b0*/  ISETP.GE.OR P0, PT, R2, R15, P0 ;  /* 0x0000000f0200720c */ /* 0x000fda0000706670 */
[----:B------:R-:W-:Y:S05]  /*00c0*/  @P0 EXIT ;  /* 0x000000000000094d */ /* 0x000fea0003800000 */
[----:B------:R-:W0:Y:S01]  /*00d0*/  LDC.64 R6, c[0x0][0x390] ;  /* 0x0000e400ff067b82 */ /* 0x000e220000000a00 */
[----:B------:R-:W1:Y:S01]  /*00e0*/  LDCU.64 UR4, c[0x0][0x358] ;  /* 0x00006b00ff0477ac */ /* 0x000e620008000a00 */
[----:B------:R-:W-:Y:S02]  /*00f0*/  IMAD R2, R14, UR6, R3 ;  /* 0x000000060e027c24 */ /* 0x000fe4000f8e0203 */
[-CC-:B------:R-:W-:Y:S02]  /*0100*/  IMAD R3, R3, R15.reuse, R0.reuse ;  /* 0x0000000f03037224 */ /* 0x180fe400078e0200 */
[----:B------:R-:W-:Y:S02]  /*0110*/  IMAD R0, R2, R15, R0 ;  /* 0x0000000f02007224 */ /* 0x000fe400078e0200 */
[----:B------:R-:W2:Y:S08]  /*0120*/  LDC.64 R12, c[0x0][0x398] ;  /* 0x0000e600ff0c7b82 */ /* 0x000eb00000000a00 */
[----:B------:R-:W3:Y:S08]  /*0130*/  LDC.64 R8, c[0x0][0x380] ;  /* 0x0000e000ff087b82 */ /* 0x000ef00000000a00 */
[----:B------:R-:W4:Y:S01]  /*0140*/  LDC.64 R10, c[0x0][0x388] ;  /* 0x0000e200ff0a7b82 */ /* 0x000f220000000a00 */
[----:B0-----:R-:W-:-:S05]  /*0150*/  IMAD.WIDE.U32 R6, R3, 0x2, R6 ;  /* 0x0000000203067825 */ /* 0x001fca00078e0006 */
[----:B-1----:R-:W5:Y:S01]  /*0160*/  LDG.E.U16.CONSTANT R18, desc[UR4][R6.64] ;  /* 0x0000000406127981 */ /* 0x002f62000c1e9500 */
[----:B--2---:R-:W-:Y:S01]  /*0170*/  IMAD.WIDE.U32 R12, R3, 0x2, R12 ;  /* 0x00000002030c7825 */ /* 0x004fe200078e000c */
[----:B------:R-:W0:Y:S02]  /*0180*/  LDC.64 R4, c[0x0][0x3a0] ;  /* 0x0000e800ff047b82 */ /* 0x000e240000000a00 */
[----:B------:R1:W2:Y:S04]  /*0190*/  LDG.E.U16.CONSTANT R20, desc[UR4][R6.64+0x2] ;  /* 0x0000020406147981 */ /* 0x0002a8000c1e9500 */
[----:B------:R-:W2:Y:S01]  /*01a0*/  LDG.E.U16.CONSTANT R21, desc[UR4][R12.64] ;  /* 0x000000040c157981 */ /* 0x000ea2000c1e9500 */
[C---:B---3--:R-:W-:Y:S01]  /*01b0*/  IMAD.WIDE.U32 R8, R0.reuse, 0x2, R8 ;  /* 0x0000000200087825 */ /* 0x048fe200078e0008 */
[----:B------:R-:W3:Y:S02]  /*01c0*/  LDC.64 R2, c[0x0][0x3a8] ;  /* 0x0000ea00ff027b82 */ /* 0x000ee40000000a00 */
[----:B------:R-:W2:Y:S04]  /*01d0*/  LDG.E.U16.CONSTANT R22, desc[UR4][R12.64+0x2] ;  /* 0x000002040c167981 */ /* 0x000ea8000c1e9500 */
[----:B------:R-:W2:Y:S01]  /*01e0*/  LDG.E.U16.CONSTANT R15, desc[UR4][R8.64+0x2] ;  /* 0x00000204080f7981 */ /* 0x000ea2000c1e9500 */
[----:B----4-:R-:W-:-:S03]  /*01f0*/  IMAD.WIDE.U32 R10, R0, 0x2, R10 ;  /* 0x00000002000a7825 */ /* 0x010fc600078e000a */
[----:B------:R-:W4:Y:S04]  /*0200*/  LDG.E.U16.CONSTANT R14, desc[UR4][R8.64] ;  /* 0x00000004080e7981 */ /* 0x000f28000c1e9500 */
[----:B------:R-:W4:Y:S04]  /*0210*/  LDG.E.U16.CONSTANT R17, desc[UR4][R10.64+0x2] ;  /* 0x000002040a117981 */ /* 0x000f28000c1e9500 */
[----:B------:R-:W4:Y:S01]  /*0220*/  LDG.E.U16.CONSTANT R16, desc[UR4][R10.64] ;  /* 0x000000040a107981 */ /* 0x000f22000c1e9500 */
[----:B0-----:R-:W-:-:S04]  /*0230*/  IMAD.WIDE.U32 R4, R0, 0x2, R4 ;  /* 0x0000000200047825 */ /* 0x001fc800078e0004 */
[----:B---3--:R-:W-:-:S04]  /*0240*/  IMAD.WIDE.U32 R2, R0, 0x2, R2 ;  /* 0x0000000200027825 */ /* 0x008fc800078e0002 */
[----:B-----5:R-:W-:Y:S02]  /*0250*/  HADD2.F32 R19, -RZ, R18.H0_H0 ;  /* 0x20000012ff137230 */ /* 0x020fe40000004100 */
[----:B--2---:R-:W-:Y:S02]  /*0260*/  HADD2.F32 R18, -RZ, R21.H0_H0 ;  /* 0x20000015ff127230 */ /* 0x004fe40000004100 */
[----:B------:R-:W-:Y:S02]  /*0270*/  HADD2.F32 R21, -RZ, R22.H0_H0 ;  /* 0x20000016ff157230 */ /* 0x000fe40000004100 */
[----:B------:R-:W-:Y:S02]  /*0280*/  HADD2.F32 R15, -RZ, R15.H0_H0 ;  /* 0x2000000fff0f7230 */ /* 0x000fe40000004100 */
[----:B----4-:R-:W-:Y:S02]  /*0290*/  HADD2.F32 R14, -RZ, R14.H0_H0 ;  /* 0x2000000eff0e7230 */ /* 0x010fe40000004100 */
[----:B------:R-:W-:-:S02]  /*02a0*/  HADD2.F32 R17, -RZ, R17.H0_H0 ;  /* 0x20000011ff117230 */ /* 0x000fc40000004100 */
[----:B------:R-:W-:Y:S02]  /*02b0*/  HADD2.F32 R16, -RZ, R16.H0_H0 ;  /* 0x20000010ff107230 */ /* 0x000fe40000004100 */
[-C--:B-1----:R-:W-:Y:S01]  /*02c0*/  FMUL R7, R15, R18.reuse ;  /* 0x000000120f077220 */ /* 0x082fe20000400000 */
[----:B------:R-:W-:Y:S02]  /*02d0*/  HADD2.F32 R20, -RZ, R20.H0_H0 ;  /* 0x20000014ff147230 */ /* 0x000fe40000004100 */
[-C--:B------:R-:W-:Y:S01]  /*02e0*/  FMUL R6, R14, R21.reuse ;  /* 0x000000150e067220 */ /* 0x080fe20000400000 */
[----:B------:R-:W-:Y:S01]  /*02f0*/  FMUL R9, R17, R18 ;  /* 0x0000001211097220 */ /* 0x000fe20000400000 */
[----:B------:R-:W-:Y:S01]  /*0300*/  FMUL R8, R16, R21 ;  /* 0x0000001510087220 */ /* 0x000fe20000400000 */
[-C--:B------:R-:W-:Y:S01]  /*0310*/  FFMA R7, R14, R19.reuse, -R7 ;  /* 0x000000130e077223 */ /* 0x080fe20000000807 */
[-C--:B------:R-:W-:Y:S01]  /*0320*/  FFMA R6, R15, R20.reuse, R6 ;  /* 0x000000140f067223 */ /* 0x080fe20000000006 */
[----:B------:R-:W-:Y:S01]  /*0330*/  FFMA R9, R16, R19, -R9 ;  /* 0x0000001310097223 */ /* 0x000fe20000000809 */
[----:B------:R-:W-:-:S03]  /*0340*/  FFMA R8, R17, R20, R8 ;  /* 0x0000001411087223 */ /* 0x000fc60000000008 */
[----:B------:R-:W-:Y:S02]  /*0350*/  F2FP.F16.F32.PACK_AB R6, R6, R7 ;  /* 0x000000070606723e */ /* 0x000fe400000000ff */
[----:B------:R-:W-:Y:S02]  /*0360*/  F2FP.F16.F32.PACK_AB R8, R8, R9 ;  /* 0x000000090808723e */ /* 0x000fe400000000ff */
[----:B------:R-:W-:Y:S02]  /*0370*/  PRMT R0, R6, 0x7632, R0 ;  /* 0x0000763206007816 */ /* 0x000fe40000000000 */
[----:B------:R-:W-:Y:S01]  /*0380*/  PRMT R7, R8, 0x7632, R7 ;  /* 0x0000763208077816 */ /* 0x000fe20000000007 */
[----:B------:R-:W-:Y:S04]  /*0390*/  STG.E.U16 desc[UR4][R4.64], R6 ;  /* 0x0000000604007986 */ /* 0x000fe8000c101504 */
[----:B------:R-:W-:Y:S04]  /*03a0*/  STG.E.U16 desc[UR4][R4.64+0x2], R0 ;  /* 0x0000020004007986 */ /* 0x000fe8000c101504 */
[----:B------:R-:W-:Y:S04]  /*03b0*/  STG.E.U16 desc[UR4][R2.64], R8 ;  /* 0x0000000802007986 */ /* 0x000fe8000c101504 */
[----:B------:R-:W-:Y:S01]  /*03c0*/  STG.E.U16 desc[UR4][R2.64+0x2], R7 ;  /* 0x0000020702007986 */ /* 0x000fe2000c101504 */
[----:B------:R-:W-:Y:S05]  /*03d0*/  EXIT ;  /* 0x000000000000794d */ /* 0x000fea0003800000 */
.L_x_0:
[----:B------:R-:W-:-:S00]  /*03e0*/  BRA `(.L_x_0) ;  /* 0xfffffffc00fc7947 */ /* 0x000fc0000383ffff */
[----:B------:R-:W-:-:S00]  /*03f0*/  NOP ;  /* 0x0000000000007918 */ /* 0x000fc00000000000 */
        /* <DEDUP_REMOVED lines=8> */
.L_x_2:


//--------------------- .text._Z20rope_apply_qk_kernelIfEvPKT_S2_S2_S2_PS0_S3_iiii --------------------------
	.section	.text._Z20rope_apply_qk_kernelIfEvPKT_S2_S2_S2_PS0_S3_iiii,"ax",@progbits
	.align	128
        .global         _Z20rope_apply_qk_kernelIfEvPKT_S2_S2_S2_PS0_S3_iiii
        .type           _Z20rope_apply_qk_kernelIfEvPKT_S2_S2_S2_PS0_S3_iiii,@function
        .size           _Z20rope_apply_qk_kernelIfEvPKT_S2_S2_S2_PS0_S3_iiii,(.L_x_3 - _Z20rope_apply_qk_kernelIfEvPKT_S2_S2_S2_PS0_S3_iiii)
        .other          _Z20rope_apply_qk_kernelIfEvPKT_S2_S2_S2_PS0_S3_iiii,@"STO_CUDA_ENTRY STV_DEFAULT"
_Z20rope_apply_qk_kernelIfEvPKT_S2_S2_S2_PS0_S3_iiii:
.text._Z20rope_apply_qk_kernelIfEvPKT_S2_S2_S2_PS0_S3_iiii:
        /* <DEDUP_REMOVED lines=22> */
[----:B-1----:R-:W5:Y:S01]  /*0160*/  LDG.E.CONSTANT R20, desc[UR4][R12.64] ;  /* 0x000000040c147981 */ /* 0x002f62000c1e9900 */
[C---:B--2---:R-:W-:Y:S01]  /*0170*/  IMAD.WIDE.U32 R6, R0.reuse, 0x4, R6 ;  /* 0x0000000400067825 */ /* 0x044fe200078e0006 */
[----:B------:R-:W0:Y:S02]  /*0180*/  LDC.64 R4, c[0x0][0x3a0] ;  /* 0x0000e800ff047b82 */ /* 0x000e240000000a00 */
[----:B------:R-:W2:Y:S04]  /*0190*/  LDG.E.CONSTANT R21, desc[UR4][R12.64+0x4] ;  /* 0x000004040c157981 */ /* 0x000ea8000c1e9900 */
[----:B------:R-:W5:Y:S01]  /*01a0*/  LDG.E.CONSTANT R15, desc[UR4][R6.64+0x4] ;  /* 0x00000404060f7981 */ /* 0x000f62000c1e9900 */
[----:B---3--:R-:W-:-:S03]  /*01b0*/  IMAD.WIDE.U32 R8, R0, 0x4, R8 ;  /* 0x0000000400087825 */ /* 0x008fc600078e0008 */
[----:B------:R-:W2:Y:S04]  /*01c0*/  LDG.E.CONSTANT R14, desc[UR4][R6.64] ;  /* 0x00000004060e7981 */ /* 0x000ea8000c1e9900 */
[----:B------:R-:W3:Y:S01]  /*01d0*/  LDG.E.CONSTANT R17, desc[UR4][R8.64+0x4] ;  /* 0x0000040408117981 */ /* 0x000ee2000c1e9900 */
[----:B----4-:R-:W-:-:S03]  /*01e0*/  IMAD.WIDE.U32 R10, R3, 0x4, R10 ;  /* 0x00000004030a7825 */ /* 0x010fc600078e000a */
[----:B------:R-:W4:Y:S01]  /*01f0*/  LDG.E.CONSTANT R16, desc[UR4][R8.64] ;  /* 0x0000000408107981 */ /* 0x000f22000c1e9900 */
[----:B------:R-:W1:Y:S03]  /*0200*/  LDC.64 R2, c[0x0][0x3a8] ;  /* 0x0000ea00ff027b82 */ /* 0x000e660000000a00 */
[----:B------:R-:W4:Y:S04]  /*0210*/  LDG.E.CONSTANT R19, desc[UR4][R10.64] ;  /* 0x000000040a137981 */ /* 0x000f28000c1e9900 */
[----:B------:R-:W4:Y:S01]  /*0220*/  LDG.E.CONSTANT R18, desc[UR4][R10.64+0x4] ;  /* 0x000004040a127981 */ /* 0x000f22000c1e9900 */
[----:B0-----:R-:W-:-:S04]  /*0230*/  IMAD.WIDE.U32 R4, R0, 0x4, R4 ;  /* 0x0000000400047825 */ /* 0x001fc800078e0004 */
[----:B-1----:R-:W-:-:S04]  /*0240*/  IMAD.WIDE.U32 R2, R0, 0x4, R2 ;  /* 0x0000000400027825 */ /* 0x002fc800078e0002 */
[-C--:B-----5:R-:W-:Y:S01]  /*0250*/  FMUL R23, R15, R20.reuse ;  /* 0x000000140f177220 */ /* 0x0a0fe20000400000 */
[-C--:B--2---:R-:W-:Y:S01]  /*0260*/  FMUL R22, R14, R21.reuse ;  /* 0x000000150e167220 */ /* 0x084fe20000400000 */
[----:B---3--:R-:W-:Y:S01]  /*0270*/  FMUL R7, R17, R20 ;  /* 0x0000001411077220 */ /* 0x008fe20000400000 */
[----:B----4-:R-:W-:Y:S01]  /*0280*/  FMUL R6, R16, R21 ;  /* 0x0000001510067220 */ /* 0x010fe20000400000 */
[-C--:B------:R-:W-:Y:S02]  /*0290*/  FFMA R23, R14, R19.reuse, -R23 ;  /* 0x000000130e177223 */ /* 0x080fe40000000817 */
[----:B------:R-:W-:Y:S01]  /*02a0*/  FFMA R7, R16, R19, -R7 ;  /* 0x0000001310077223 */ /* 0x000fe20000000807 */
[-C--:B------:R-:W-:Y:S01]  /*02b0*/  FFMA R15, R15, R18.reuse, R22 ;  /* 0x000000120f0f7223 */ /* 0x080fe20000000016 */
[----:B------:R-:W-:Y:S01]  /*02c0*/  FFMA R17, R17, R18, R6 ;  /* 0x0000001211117223 */ /* 0x000fe20000000006 */
[----:B------:R-:W-:Y:S04]  /*02d0*/  STG.E desc[UR4][R4.64], R23 ;  /* 0x0000001704007986 */ /* 0x000fe8000c101904 */
[----:B------:R-:W-:Y:S04]  /*02e0*/  STG.E desc[UR4][R4.64+0x4], R15 ;  /* 0x0000040f04007986 */ /* 0x000fe8000c101904 */
[----:B------:R-:W-:Y:S04]  /*02f0*/  STG.E desc[UR4][R2.64], R7 ;  /* 0x0000000702007986 */ /* 0x000fe8000c101904 */
[----:B------:R-:W-:Y:S01]  /*0300*/  STG.E desc[UR4][R2.64+0x4], R17 ;  /* 0x0000041102007986 */ /* 0x000fe2000c101904 */
[----:B------:R-:W-:Y:S05]  /*0310*/  EXIT ;  /* 0x000000000000794d */ /* 0x000fea0003800000 */
.L_x_1:
        /* <DEDUP_REMOVED lines=14> */
.L_x_3:


//--------------------- .nv.shared.reserved.0     --------------------------
	.section	.nv.shared.reserved.0,"aw",@nobits
	.weak		__nv_reservedSMEM_offset_0_alias
	.size		__nv_reservedSMEM_offset_0_alias, 0, 64
	.other		__nv_reservedSMEM_offset_0_alias,@"STO_CUDA_RESERVED_SHARED STV_DEFAULT"
__nv_reservedSMEM_offset_0_alias:
	.zero		0
	.zero		64


//--------------------- .nv.constant0._Z20rope_apply_qk_kernelI6__halfEvPKT_S3_S3_S3_PS1_S4_iiii --------------------------
	.section	.nv.constant0._Z20rope_apply_qk_kernelI6__halfEvPKT_S3_S3_S3_PS1_S4_iiii,"a",@progbits
	.sectionflags	@""
	.align	4
.nv.constant0._Z20rope_apply_qk_kernelI6__halfEvPKT_S3_S3_S3_PS1_S4_iiii:
	.zero		960


//--------------------- .nv.constant0._Z20rope_apply_qk_kernelIfEvPKT_S2_S2_S2_PS0_S3_iiii --------------------------
	.section	.nv.constant0._Z20rope_apply_qk_kernelIfEvPKT_S2_S2_S2_PS0_S3_iiii,"a",@progbits
	.sectionflags	@""
	.align	4
.nv.constant0._Z20rope_apply_qk_kernelIfEvPKT_S2_S2_S2_PS0_S3_iiii:
	.zero		960


//--------------------- SYMBOLS --------------------------

	.type		.nv.reservedSmem.offset0,@object
	.size		.nv.reservedSmem.offset0,0x4
